	.headerflags	@"EF_CUDA_TEXMODE_UNIFIED EF_CUDA_64BIT_ADDRESS EF_CUDA_ACCELERATORS EF_CUDA_SM90 EF_CUDA_VIRTUAL_SM(EF_CUDA_SM90)"
	.elftype	@"ET_EXEC"


//--------------------- .nv.info                  --------------------------
	.section	.nv.info,"",@"SHT_CUDA_INFO"
	.align	4


	//----- nvinfo : EIATTR_REGCOUNT
	.align		4
        /*0000*/ 	.byte	0x04, 0x2f
        /*0002*/ 	.short	(.L_3 - .L_2)
	.align		4
.L_2:
        /*0004*/ 	.word	index@(triton_poi_fused__native_batch_norm_legit_no_training__unsafe_index_add_mul_relu_sub_threshold_backward_48)
        /*0008*/ 	.word	0x00000028


	//----- nvinfo : EIATTR_MIN_STACK_SIZE
	.align		4
.L_3:
        /*000c*/ 	.byte	0x04, 0x12
        /*000e*/ 	.short	(.L_5 - .L_4)
	.align		4
.L_4:
        /*0010*/ 	.word	index@(triton_poi_fused__native_batch_norm_legit_no_training__unsafe_index_add_mul_relu_sub_threshold_backward_48)
        /*0014*/ 	.word	0x00000000


	//----- nvinfo : EIATTR_FRAME_SIZE
	.align		4
.L_5:
        /*0018*/ 	.byte	0x04, 0x11
        /*001a*/ 	.short	(.L_7 - .L_6)
	.align		4
.L_6:
        /*001c*/ 	.word	index@(triton_poi_fused__native_batch_norm_legit_no_training__unsafe_index_add_mul_relu_sub_threshold_backward_48)
        /*0020*/ 	.word	0x00000000


	//----- nvinfo : EIATTR_MIN_STACK_SIZE
	.align		4
.L_7:
        /*0024*/ 	.byte	0x04, 0x12
        /*0026*/ 	.short	(.L_9 - .L_8)
	.align		4
.L_8:
        /*0028*/ 	.word	index@(triton_poi_fused__native_batch_norm_legit_no_training__unsafe_index_add_mul_relu_sub_threshold_backward_48)
        /*002c*/ 	.word	0x00000000
.L_9:


//--------------------- .nv.info.triton_poi_fused__native_batch_norm_legit_no_training__unsafe_index_add_mul_relu_sub_threshold_backward_48 --------------------------
	.section	.nv.info.triton_poi_fused__native_batch_norm_legit_no_training__unsafe_index_add_mul_relu_sub_threshold_backward_48,"",@"SHT_CUDA_INFO"
	.sectionflags	@""
	.align	4


	//----- nvinfo : EIATTR_CUDA_API_VERSION
	.align		4
        /*0000*/ 	.byte	0x04, 0x37
        /*0002*/ 	.short	(.L_11 - .L_10)
.L_10:
        /*0004*/ 	.word	0x0000007c


	//----- nvinfo : EIATTR_KPARAM_INFO
	.align		4
.L_11:
        /*0008*/ 	.byte	0x04, 0x17
        /*000a*/ 	.short	(.L_13 - .L_12)
.L_12:
        /*000c*/ 	.word	0x00000000
        /*0010*/ 	.short	0x0016
        /*0012*/ 	.short	0x00b0
        /*0014*/ 	.byte	0x00, 0xf0, 0x11, 0x00


	//----- nvinfo : EIATTR_KPARAM_INFO
	.align		4
.L_13:
        /*0018*/ 	.byte	0x04, 0x17
        /*001a*/ 	.short	(.L_15 - .L_14)
.L_14:
        /*001c*/ 	.word	0x00000000
        /*0020*/ 	.short	0x0015
        /*0022*/ 	.short	0x00a8
        /*0024*/ 	.byte	0x00, 0xf4, 0x21, 0x00


	//----- nvinfo : EIATTR_KPARAM_INFO
	.align		4
.L_15:
        /*0028*/ 	.byte	0x04, 0x17
        /*002a*/ 	.short	(.L_17 - .L_16)
.L_16:
        /*002c*/ 	.word	0x00000000
        /*0030*/ 	.short	0x0014
        /*0032*/ 	.short	0x00a0
        /*0034*/ 	.byte	0x00, 0xf4, 0x21, 0x00


	//----- nvinfo : EIATTR_KPARAM_INFO
	.align		4
.L_17:
        /*0038*/ 	.byte	0x04, 0x17
        /*003a*/ 	.short	(.L_19 - .L_18)
.L_18:
        /*003c*/ 	.word	0x00000000
        /*0040*/ 	.short	0x0013
        /*0042*/ 	.short	0x0098
        /*0044*/ 	.byte	0x00, 0xf4, 0x21, 0x00


	//----- nvinfo : EIATTR_KPARAM_INFO
	.align		4
.L_19:
        /*0048*/ 	.byte	0x04, 0x17
        /*004a*/ 	.short	(.L_21 - .L_20)
.L_20:
        /*004c*/ 	.word	0x00000000
        /*0050*/ 	.short	0x0012
        /*0052*/ 	.short	0x0090
        /*0054*/ 	.byte	0x00, 0xf4, 0x21, 0x00


	//----- nvinfo : EIATTR_KPARAM_INFO
	.align		4
.L_21:
        /*0058*/ 	.byte	0x04, 0x17
        /*005a*/ 	.short	(.L_23 - .L_22)
.L_22:
        /*005c*/ 	.word	0x00000000
        /*0060*/ 	.short	0x0011
        /*0062*/ 	.short	0x0088
        /*0064*/ 	.byte	0x00, 0xf4, 0x21, 0x00


	//----- nvinfo : EIATTR_KPARAM_INFO
	.align		4
.L_23:
        /*0068*/ 	.byte	0x04, 0x17
        /*006a*/ 	.short	(.L_25 - .L_24)
.L_24:
        /*006c*/ 	.word	0x00000000
        /*0070*/ 	.short	0x0010
        /*0072*/ 	.short	0x0080
        /*0074*/ 	.byte	0x00, 0xf4, 0x21, 0x00


	//----- nvinfo : EIATTR_KPARAM_INFO
	.align		4
.L_25:
        /*0078*/ 	.byte	0x04, 0x17
        /*007a*/ 	.short	(.L_27 - .L_26)
.L_26:
        /*007c*/ 	.word	0x00000000
        /*0080*/ 	.short	0x000f
        /*0082*/ 	.short	0x0078
        /*0084*/ 	.byte	0x00, 0xf4, 0x21, 0x00


	//----- nvinfo : EIATTR_KPARAM_INFO
	.align		4
.L_27:
        /*0088*/ 	.byte	0x04, 0x17
        /*008a*/ 	.short	(.L_29 - .L_28)
.L_28:
        /*008c*/ 	.word	0x00000000
        /*0090*/ 	.short	0x000e
        /*0092*/ 	.short	0x0070
        /*0094*/ 	.byte	0x00, 0xf4, 0x21, 0x00


	//----- nvinfo : EIATTR_KPARAM_INFO
	.align		4
.L_29:
        /*0098*/ 	.byte	0x04, 0x17
        /*009a*/ 	.short	(.L_31 - .L_30)
.L_30:
        /*009c*/ 	.word	0x00000000
        /*00a0*/ 	.short	0x000d
        /*00a2*/ 	.short	0x0068
        /*00a4*/ 	.byte	0x00, 0xf4, 0x21, 0x00


	//----- nvinfo : EIATTR_KPARAM_INFO
	.align		4
.L_31:
        /*00a8*/ 	.byte	0x04, 0x17
        /*00aa*/ 	.short	(.L_33 - .L_32)
.L_32:
        /*00ac*/ 	.word	0x00000000
        /*00b0*/ 	.short	0x000c
        /*00b2*/ 	.short	0x0060
        /*00b4*/ 	.byte	0x00, 0xf4, 0x21, 0x00


	//----- nvinfo : EIATTR_KPARAM_INFO
	.align		4
.L_33:
        /*00b8*/ 	.byte	0x04, 0x17
        /*00ba*/ 	.short	(.L_35 - .L_34)
.L_34:
        /*00bc*/ 	.word	0x00000000
        /*00c0*/ 	.short	0x000b
        /*00c2*/ 	.short	0x0058
        /*00c4*/ 	.byte	0x00, 0xf4, 0x21, 0x00


	//----- nvinfo : EIATTR_KPARAM_INFO
	.align		4
.L_35:
        /*00c8*/ 	.byte	0x04, 0x17
        /*00ca*/ 	.short	(.L_37 - .L_36)
.L_36:
        /*00cc*/ 	.word	0x00000000
        /*00d0*/ 	.short	0x000a
        /*00d2*/ 	.short	0x0050
        /*00d4*/ 	.byte	0x00, 0xf4, 0x21, 0x00


	//----- nvinfo : EIATTR_KPARAM_INFO
	.align		4
.L_37:
        /*00d8*/ 	.byte	0x04, 0x17
        /*00da*/ 	.short	(.L_39 - .L_38)
.L_38:
        /*00dc*/ 	.word	0x00000000
        /*00e0*/ 	.short	0x0009
        /*00e2*/ 	.short	0x0048
        /*00e4*/ 	.byte	0x00, 0xf4, 0x21, 0x00


	//----- nvinfo : EIATTR_KPARAM_INFO
	.align		4
.L_39:
        /*00e8*/ 	.byte	0x04, 0x17
        /*00ea*/ 	.short	(.L_41 - .L_40)
.L_40:
        /*00ec*/ 	.word	0x00000000
        /*00f0*/ 	.short	0x0008
        /*00f2*/ 	.short	0x0040
        /*00f4*/ 	.byte	0x00, 0xf4, 0x21, 0x00


	//----- nvinfo : EIATTR_KPARAM_INFO
	.align		4
.L_41:
        /*00f8*/ 	.byte	0x04, 0x17
        /*00fa*/ 	.short	(.L_43 - .L_42)
.L_42:
        /*00fc*/ 	.word	0x00000000
        /*0100*/ 	.short	0x0007
        /*0102*/ 	.short	0x0038
        /*0104*/ 	.byte	0x00, 0xf4, 0x21, 0x00


	//----- nvinfo : EIATTR_KPARAM_INFO
	.align		4
.L_43:
        /*0108*/ 	.byte	0x04, 0x17
        /*010a*/ 	.short	(.L_45 - .L_44)
.L_44:
        /*010c*/ 	.word	0x00000000
        /*0110*/ 	.short	0x0006
        /*0112*/ 	.short	0x0030
        /*0114*/ 	.byte	0x00, 0xf4, 0x21, 0x00


	//----- nvinfo : EIATTR_KPARAM_INFO
	.align		4
.L_45:
        /*0118*/ 	.byte	0x04, 0x17
        /*011a*/ 	.short	(.L_47 - .L_46)
.L_46:
        /*011c*/ 	.word	0x00000000
        /*0120*/ 	.short	0x0005
        /*0122*/ 	.short	0x0028
        /*0124*/ 	.byte	0x00, 0xf4, 0x21, 0x00


	//----- nvinfo : EIATTR_KPARAM_INFO
	.align		4
.L_47:
        /*0128*/ 	.byte	0x04, 0x17
        /*012a*/ 	.short	(.L_49 - .L_48)
.L_48:
        /*012c*/ 	.word	0x00000000
        /*0130*/ 	.short	0x0004
        /*0132*/ 	.short	0x0020
        /*0134*/ 	.byte	0x00, 0xf4, 0x21, 0x00


	//----- nvinfo : EIATTR_KPARAM_INFO
	.align		4
.L_49:
        /*0138*/ 	.byte	0x04, 0x17
        /*013a*/ 	.short	(.L_51 - .L_50)
.L_50:
        /*013c*/ 	.word	0x00000000
        /*0140*/ 	.short	0x0003
        /*0142*/ 	.short	0x0018
        /*0144*/ 	.byte	0x00, 0xf4, 0x21, 0x00


	//----- nvinfo : EIATTR_KPARAM_INFO
	.align		4
.L_51:
        /*0148*/ 	.byte	0x04, 0x17
        /*014a*/ 	.short	(.L_53 - .L_52)
.L_52:
        /*014c*/ 	.word	0x00000000
        /*0150*/ 	.short	0x0002
        /*0152*/ 	.short	0x0010
        /*0154*/ 	.byte	0x00, 0xf4, 0x21, 0x00


	//----- nvinfo : EIATTR_KPARAM_INFO
	.align		4
.L_53:
        /*0158*/ 	.byte	0x04, 0x17
        /*015a*/ 	.short	(.L_55 - .L_54)
.L_54:
        /*015c*/ 	.word	0x00000000
        /*0160*/ 	.short	0x0001
        /*0162*/ 	.short	0x0008
        /*0164*/ 	.byte	0x00, 0xf4, 0x21, 0x00


	//----- nvinfo : EIATTR_KPARAM_INFO
	.align		4
.L_55:
        /*0168*/ 	.byte	0x04, 0x17
        /*016a*/ 	.short	(.L_57 - .L_56)
.L_56:
        /*016c*/ 	.word	0x00000000
        /*0170*/ 	.short	0x0000
        /*0172*/ 	.short	0x0000
        /*0174*/ 	.byte	0x00, 0xf4, 0x21, 0x00


	//----- nvinfo : EIATTR_SPARSE_MMA_MASK
	.align		4
.L_57:
        /*0178*/ 	.byte	0x03, 0x50
        /*017a*/ 	.short	0x0000


	//----- nvinfo : EIATTR_MAXREG_COUNT
	.align		4
        /*017c*/ 	.byte	0x03, 0x1b
        /*017e*/ 	.short	0x00ff


	//----- nvinfo : EIATTR_EXIT_INSTR_OFFSETS
	.align		4
        /*0180*/ 	.byte	0x04, 0x1c
        /*0182*/ 	.short	(.L_59 - .L_58)


	//   ....[0]....
.L_58:
        /*0184*/ 	.word	0x00001180


	//----- nvinfo : EIATTR_REQNTID
	.align		4
.L_59:
        /*0188*/ 	.byte	0x04, 0x10
        /*018a*/ 	.short	(.L_61 - .L_60)
.L_60:
        /*018c*/ 	.word	0x00000080
        /*0190*/ 	.word	0x00000001
        /*0194*/ 	.word	0x00000001


	//----- nvinfo : EIATTR_CBANK_PARAM_SIZE
	.align		4
.L_61:
        /*0198*/ 	.byte	0x03, 0x19
        /*019a*/ 	.short	0x00b4


	//----- nvinfo : EIATTR_PARAM_CBANK
	.align		4
        /*019c*/ 	.byte	0x04, 0x0a
        /*019e*/ 	.short	(.L_63 - .L_62)
	.align		4
.L_62:
        /*01a0*/ 	.word	index@(.nv.constant0.triton_poi_fused__native_batch_norm_legit_no_training__unsafe_index_add_mul_relu_sub_threshold_backward_48)
        /*01a4*/ 	.short	0x0210
        /*01a6*/ 	.short	0x00b4


	//----- nvinfo : EIATTR_SW_WAR
	.align		4
.L_63:
        /*01a8*/ 	.byte	0x04, 0x36
        /*01aa*/ 	.short	(.L_65 - .L_64)
.L_64:
        /*01ac*/ 	.word	0x00000008
.L_65:


//--------------------- .nv.callgraph             --------------------------
	.section	.nv.callgraph,"",@"SHT_CUDA_CALLGRAPH"
	.align	4
	.sectionentsize	8
	.align		4
        /*0000*/ 	.word	0x00000000
	.align		4
        /*0004*/ 	.word	0xffffffff
	.align		4
        /*0008*/ 	.word	0x00000000
	.align		4
        /*000c*/ 	.word	0xfffffffe
	.align		4
        /*0010*/ 	.word	0x00000000
	.align		4
        /*0014*/ 	.word	0xfffffffd
	.align		4
        /*0018*/ 	.word	0x00000000
	.align		4
        /*001c*/ 	.word	0xfffffffc


//--------------------- .nv.constant4             --------------------------
	.section	.nv.constant4,"a",@progbits
	.align	8
	.align		8
.nv.constant4:
        /*0000*/ 	.dword	_$_str
	.align		8
        /*0008*/ 	.dword	_$_str_$_2


//--------------------- .text.triton_poi_fused__native_batch_norm_legit_no_training__unsafe_index_add_mul_relu_sub_threshold_backward_48 --------------------------
	.section	.text.triton_poi_fused__native_batch_norm_legit_no_training__unsafe_index_add_mul_relu_sub_threshold_backward_48,"ax",@progbits
	.align	128
        .global         triton_poi_fused__native_batch_norm_legit_no_training__unsafe_index_add_mul_relu_sub_threshold_backward_48
        .type           triton_poi_fused__native_batch_norm_legit_no_training__unsafe_index_add_mul_relu_sub_threshold_backward_48,@function
        .size           triton_poi_fused__native_batch_norm_legit_no_training__unsafe_index_add_mul_relu_sub_threshold_backward_48,(.L_x_1 - triton_poi_fused__native_batch_norm_legit_no_training__unsafe_index_add_mul_relu_sub_threshold_backward_48)
        .other          triton_poi_fused__native_batch_norm_legit_no_training__unsafe_index_add_mul_relu_sub_threshold_backward_48,@"STO_CUDA_ENTRY STV_DEFAULT"
triton_poi_fused__native_batch_norm_legit_no_training__unsafe_index_add_mul_relu_sub_threshold_backward_48:
.text.triton_poi_fused__native_batch_norm_legit_no_training__unsafe_index_add_mul_relu_sub_threshold_backward_48:
[----:B------:R-:W-:Y:S01]  /*0000*/  LDC R1, c[0x0][0x28] ;  /* 0x00000a00ff017b82 */ /* 0x000fe20000000800 */
[----:B------:R-:W1:Y:S07]  /*0010*/  S2R R0, SR_TID.X ;  /* 0x0000000000007919 */ /* 0x000e6e0000002100 */
[----:B------:R-:W2:Y:S01]  /*0020*/  LDC.64 R16, c[0x0][0x218] ;  /* 0x00008600ff107b82 */ /* 0x000ea20000000a00 */
[----:B------:R-:W-:Y:S01]  /*0030*/  ULDC.64 UR4, c[0x0][0x208] ;  /* 0x0000820000047ab9 */ /* 0x000fe20000000a00 */
[----:B------:R-:W-:Y:S01]  /*0040*/  ULDC.64 UR6, c[0x0][0x228] ;  /* 0x00008a0000067ab9 */ /* 0x000fe20000000a00 */
[----:B------:R-:W3:Y:S05]  /*0050*/  S2R R4, SR_CTAID.X ;  /* 0x0000000000047919 */ /* 0x000eea0000002500 */
[----:B------:R-:W4:Y:S08]  /*0060*/  LDC.64 R12, c[0x0][0x220] ;  /* 0x00008800ff0c7b82 */ /* 0x000f300000000a00 */
[----:B------:R-:W5:Y:S01]  /*0070*/  LDC.64 R8, c[0x0][0x230] ;  /* 0x00008c00ff087b82 */ /* 0x000f620000000a00 */
[----:B-1----:R-:W-:-:S05]  /*0080*/  IMAD.SHL.U32 R0, R0, 0x2, RZ ;  /* 0x0000000200007824 */ /* 0x002fca00078e00ff */
[----:B------:R-:W-:-:S05]  /*0090*/  LOP3.LUT R3, R0, 0xfe, RZ, 0xc0, !PT ;  /* 0x000000fe00037812 */ /* 0x000fca00078ec0ff */
[----:B---3--:R-:W-:-:S05]  /*00a0*/  IMAD R0, R4, 0x100, R3 ;  /* 0x0000010004007824 */ /* 0x008fca00078e0203 */
[----:B------:R-:W-:-:S04]  /*00b0*/  SHF.R.S32.HI R3, RZ, 0x1f, R0 ;  /* 0x0000001fff037819 */ /* 0x000fc80000011400 */
[----:B------:R-:W-:Y:S02]  /*00c0*/  LEA.HI R5, R3, R0, RZ, 0x3 ;  /* 0x0000000003057211 */ /* 0x000fe400078f18ff */
[----:B------:R-:W1:Y:S02]  /*00d0*/  LDC.64 R2, c[0x0][0x270] ;  /* 0x00009c00ff027b82 */ /* 0x000e640000000a00 */
[----:B------:R-:W-:Y:S02]  /*00e0*/  SHF.R.S32.HI R6, RZ, 0x3, R5 ;  /* 0x00000003ff067819 */ /* 0x000fe40000011405 */
[----:B------:R-:W-:Y:S02]  /*00f0*/  LOP3.LUT R5, R5, 0xfffffff8, RZ, 0xc0, !PT ;  /* 0xfffffff805057812 */ /* 0x000fe400078ec0ff */
[----:B------:R-:W-:-:S04]  /*0100*/  LEA.HI R7, R6, R6, RZ, 0x3 ;  /* 0x0000000606077211 */ /* 0x000fc800078f18ff */
[----:B------:R-:W-:-:S05]  /*0110*/  LOP3.LUT R7, R7, 0xfffffff8, RZ, 0xc0, !PT ;  /* 0xfffffff807077812 */ /* 0x000fca00078ec0ff */
[----:B------:R-:W-:-:S04]  /*0120*/  IMAD.IADD R6, R6, 0x1, -R7 ;  /* 0x0000000106067824 */ /* 0x000fc800078e0a07 */
[----:B--2---:R-:W-:Y:S01]  /*0130*/  IMAD.WIDE R16, R6, 0x8, R16 ;  /* 0x0000000806107825 */ /* 0x004fe200078e0210 */
[----:B------:R-:W-:-:S05]  /*0140*/  IADD3 R5, R0, -R5, RZ ;  /* 0x8000000500057210 */ /* 0x000fca0007ffe0ff */
[----:B------:R-:W2:Y:S01]  /*0150*/  LDG.E.EL.64 R16, desc[UR4][R16.64] ;  /* 0x0000000410107981 */ /* 0x000ea2000c2e1b00 */
[----:B----4-:R-:W-:-:S04]  /*0160*/  IMAD.WIDE R12, R5, 0x8, R12 ;  /* 0x00000008050c7825 */ /* 0x010fc800078e020c */
[----:B-1----:R-:W-:Y:S02]  /*0170*/  IMAD.WIDE R2, R6, 0x8, R2 ;  /* 0x0000000806027825 */ /* 0x002fe400078e0202 */
[----:B------:R-:W3:Y:S04]  /*0180*/  LDG.E.EL.128 R12, desc[UR4][R12.64] ;  /* 0x000000040c0c7981 */ /* 0x000ee8000c2e1d00 */
[----:B------:R-:W4:Y:S01]  /*0190*/  LDG.E.EL.64 R2, desc[UR4][R2.64] ;  /* 0x0000000402027981 */ /* 0x000f22000c2e1b00 */
[----:B-----5:R-:W-:-:S06]  /*01a0*/  IMAD.WIDE R8, R5, 0x8, R8 ;  /* 0x0000000805087825 */ /* 0x020fcc00078e0208 */
[----:B------:R-:W5:Y:S01]  /*01b0*/  LDG.E.EL.128 R8, desc[UR4][R8.64] ;  /* 0x0000000408087981 */ /* 0x000f62000c2e1d00 */
[----:B------:R-:W-:Y:S02]  /*01c0*/  SHF.R.S32.HI R4, RZ, 0x17, R4 ;  /* 0x00000017ff047819 */ /* 0x000fe40000011404 */
[----:B--2---:R-:W-:-:S04]  /*01d0*/  SHF.R.U32.HI R7, RZ, 0x1d, R17 ;  /* 0x0000001dff077819 */ /* 0x004fc80000011611 */
[----:B------:R-:W-:Y:S02]  /*01e0*/  LOP3.LUT R7, R7, 0x4, RZ, 0xc0, !PT ;  /* 0x0000000407077812 */ /* 0x000fe400078ec0ff */
[C---:B---3--:R-:W-:Y:S02]  /*01f0*/  LEA R20, P1, R14.reuse, UR6, 0x2 ;  /* 0x000000060e147c11 */ /* 0x048fe4000f8210ff */
[----:B------:R-:W-:Y:S02]  /*0200*/  IADD3 R22, P0, R16, R7, RZ ;  /* 0x0000000710167210 */ /* 0x000fe40007f1e0ff */
[----:B------:R-:W-:Y:S02]  /*0210*/  LEA.HI.X R14, R14, UR7, R15, 0x2, P1 ;  /* 0x000000070e0e7c11 */ /* 0x000fe400088f140f */
[----:B----4-:R-:W-:Y:S01]  /*0220*/  SHF.R.U32.HI R16, RZ, 0x1d, R3 ;  /* 0x0000001dff107819 */ /* 0x010fe20000011603 */
[----:B------:R-:W-:Y:S01]  /*0230*/  IMAD.X R25, RZ, RZ, R17, P0 ;  /* 0x000000ffff197224 */ /* 0x000fe200000e0611 */
[----:B------:R-:W-:-:S02]  /*0240*/  LEA R24, P0, R12, UR6, 0x2 ;  /* 0x000000060c187c11 */ /* 0x000fc4000f8010ff */
[--C-:B------:R-:W-:Y:S02]  /*0250*/  SHF.R.U32.HI R29, RZ, 0x1b, R13.reuse ;  /* 0x0000001bff1d7819 */ /* 0x100fe4000001160d */
[----:B------:R-:W-:Y:S02]  /*0260*/  LEA.HI.X R7, R12, UR7, R13, 0x2, P0 ;  /* 0x000000070c077c11 */ /* 0x000fe400080f140d */
[----:B------:R-:W-:Y:S02]  /*0270*/  SHF.R.U32.HI R12, RZ, 0x1b, R15 ;  /* 0x0000001bff0c7819 */ /* 0x000fe4000001160f */
[----:B------:R-:W-:Y:S02]  /*0280*/  LOP3.LUT R13, R16, 0x4, RZ, 0xc0, !PT ;  /* 0x00000004100d7812 */ /* 0x000fe400078ec0ff */
[----:B------:R-:W-:Y:S02]  /*0290*/  LOP3.LUT R15, R12, 0x10, RZ, 0xc0, !PT ;  /* 0x000000100c0f7812 */ /* 0x000fe400078ec0ff */
[----:B------:R-:W-:-:S02]  /*02a0*/  IADD3 R18, P2, R2, R13, RZ ;  /* 0x0000000d02127210 */ /* 0x000fc40007f5e0ff */
[----:B------:R-:W-:Y:S01]  /*02b0*/  IADD3 R15, P1, R15, R20, RZ ;  /* 0x000000140f0f7210 */ /* 0x000fe20007f3e0ff */
[----:B------:R-:W1:Y:S01]  /*02c0*/  LDC.64 R12, c[0x0][0x288] ;  /* 0x0000a200ff0c7b82 */ /* 0x000e620000000a00 */
[----:B------:R-:W-:Y:S01]  /*02d0*/  LOP3.LUT R29, R29, 0x10, RZ, 0xc0, !PT ;  /* 0x000000101d1d7812 */ /* 0x000fe200078ec0ff */
[----:B------:R-:W-:Y:S01]  /*02e0*/  IMAD.X R17, RZ, RZ, R3, P2 ;  /* 0x000000ffff117224 */ /* 0x000fe200010e0603 */
[----:B------:R-:W-:Y:S02]  /*02f0*/  SGXT R3, R4, 0x1 ;  /* 0x000000010403781a */ /* 0x000fe40000000200 */
[C---:B------:R-:W-:Y:S01]  /*0300*/  SHF.L.U64.HI R25, R22.reuse, 0x4, R25 ;  /* 0x0000000416197819 */ /* 0x040fe20000010219 */
[----:B------:R-:W-:Y:S01]  /*0310*/  IMAD.SHL.U32 R22, R22, 0x10, RZ ;  /* 0x0000001016167824 */ /* 0x000fe200078e00ff */
[----:B------:R-:W-:Y:S01]  /*0320*/  IADD3 R29, P0, R29, R24, RZ ;  /* 0x000000181d1d7210 */ /* 0x000fe20007f1e0ff */
[----:B------:R-:W2:Y:S01]  /*0330*/  LDC.64 R20, c[0x0][0x280] ;  /* 0x0000a000ff147b82 */ /* 0x000ea20000000a00 */
[C---:B------:R-:W-:Y:S01]  /*0340*/  SHF.L.U64.HI R24, R18.reuse, 0x4, R17 ;  /* 0x0000000412187819 */ /* 0x040fe20000010211 */
[----:B------:R-:W-:Y:S01]  /*0350*/  IMAD.SHL.U32 R18, R18, 0x10, RZ ;  /* 0x0000001012127824 */ /* 0x000fe200078e00ff */
[----:B------:R-:W-:-:S02]  /*0360*/  LEA.HI R23, R3, R0, RZ, 0x6 ;  /* 0x0000000003177211 */ /* 0x000fc400078f30ff */
[----:B------:R-:W-:Y:S02]  /*0370*/  IADD3.X R3, RZ, R7, RZ, P0, !PT ;  /* 0x00000007ff037210 */ /* 0x000fe400007fe4ff */
[----:B------:R-:W-:Y:S01]  /*0380*/  IADD3 R26, P0, R22, R29, RZ ;  /* 0x0000001d161a7210 */ /* 0x000fe20007f1e0ff */
[----:B------:R-:W3:Y:S01]  /*0390*/  LDC.64 R16, c[0x0][0x2a8] ;  /* 0x0000aa00ff107b82 */ /* 0x000ee20000000a00 */
[----:B------:R-:W-:Y:S02]  /*03a0*/  IADD3.X R2, RZ, R14, RZ, P1, !PT ;  /* 0x0000000eff027210 */ /* 0x000fe40000ffe4ff */
[----:B------:R-:W-:Y:S01]  /*03b0*/  SHF.R.S32.HI R23, RZ, 0x6, R23 ;  /* 0x00000006ff177819 */ /* 0x000fe20000011417 */
[----:B------:R-:W-:Y:S01]  /*03c0*/  IMAD.X R27, R25, 0x1, R3, P0 ;  /* 0x00000001191b7824 */ /* 0x000fe200000e0603 */
[----:B------:R-:W-:Y:S02]  /*03d0*/  IADD3 R14, P2, R18, R15, RZ ;  /* 0x0000000f120e7210 */ /* 0x000fe40007f5e0ff */
[----:B------:R-:W-:Y:S01]  /*03e0*/  IADD3 R30, P0, R15, R22, RZ ;  /* 0x000000160f1e7210 */ /* 0x000fe20007f1e0ff */
[----:B------:R-:W-:Y:S01]  /*03f0*/  IMAD.SHL.U32 R19, R23, 0x10, RZ ;  /* 0x0000001017137824 */ /* 0x000fe200078e00ff */
[----:B------:R-:W-:Y:S01]  /*0400*/  IADD3 R28, P1, R18, R29, RZ ;  /* 0x0000001d121c7210 */ /* 0x000fe20007f3e0ff */
[----:B--2---:R-:W-:-:S04]  /*0410*/  IMAD.WIDE R20, R6, 0x8, R20 ;  /* 0x0000000806147825 */ /* 0x004fc800078e0214 */
[----:B------:R-:W-:Y:S02]  /*0420*/  IMAD.X R15, R24, 0x1, R2, P2 ;  /* 0x00000001180f7824 */ /* 0x000fe400010e0602 */
[----:B------:R-:W2:Y:S01]  /*0430*/  LDG.E.EL.64 R20, desc[UR4][R20.64] ;  /* 0x0000000414147981 */ /* 0x000ea2000c2e1b00 */
[----:B-1----:R-:W-:-:S04]  /*0440*/  IMAD.WIDE R12, R5, 0x8, R12 ;  /* 0x00000008050c7825 */ /* 0x002fc800078e020c */
[----:B------:R-:W-:-:S04]  /*0450*/  IMAD.WIDE R14, R19, 0x4, R14 ;  /* 0x00000004130e7825 */ /* 0x000fc800078e020e */
[----:B------:R-:W-:Y:S02]  /*0460*/  IMAD.X R31, R2, 0x1, R25, P0 ;  /* 0x00000001021f7824 */ /* 0x000fe400000e0619 */
[----:B------:R-:W4:Y:S01]  /*0470*/  LDG.E.EL R2, desc[UR4][R14.64] ;  /* 0x000000040e027981 */ /* 0x000f22000c2e1900 */
[----:B------:R-:W-:Y:S01]  /*0480*/  IMAD.WIDE R26, R19, 0x4, R26 ;  /* 0x00000004131a7825 */ /* 0x000fe200078e021a */
[----:B-----5:R-:W-:-:S03]  /*0490*/  LEA R32, P0, R8, UR6, 0x2 ;  /* 0x0000000608207c11 */ /* 0x020fc6000f8010ff */
[----:B------:R-:W-:Y:S01]  /*04a0*/  IMAD.X R29, R24, 0x1, R3, P1 ;  /* 0x00000001181d7824 */ /* 0x000fe200008e0603 */
[----:B------:R1:W5:Y:S01]  /*04b0*/  LDG.E.EL R7, desc[UR4][R26.64] ;  /* 0x000000041a077981 */ /* 0x000362000c2e1900 */
[----:B------:R-:W-:Y:S01]  /*04c0*/  SHF.R.U32.HI R33, RZ, 0x1b, R9 ;  /* 0x0000001bff217819 */ /* 0x000fe20000011609 */
[C---:B------:R-:W-:Y:S02]  /*04d0*/  IMAD.WIDE R30, R19.reuse, 0x4, R30 ;  /* 0x00000004131e7825 */ /* 0x040fe400078e021e */
[----:B------:R-:W4:Y:S02]  /*04e0*/  LDG.E.EL.128 R12, desc[UR4][R12.64] ;  /* 0x000000040c0c7981 */ /* 0x000f24000c2e1d00 */
[----:B------:R-:W-:Y:S02]  /*04f0*/  IMAD.WIDE R28, R19, 0x4, R28 ;  /* 0x00000004131c7825 */ /* 0x000fe400078e021c */
[----:B------:R-:W5:Y:S01]  /*0500*/  LDG.E.EL R4, desc[UR4][R30.64] ;  /* 0x000000041e047981 */ /* 0x000f62000c2e1900 */
[----:B-1----:R-:W-:-:S02]  /*0510*/  LEA.HI.X R26, R8, UR7, R9, 0x2, P0 ;  /* 0x00000007081a7c11 */ /* 0x002fc400080f1409 */
[----:B------:R-:W-:Y:S01]  /*0520*/  SHF.R.U32.HI R8, RZ, 0x1b, R11 ;  /* 0x0000001bff087819 */ /* 0x000fe2000001160b */
[----:B------:R1:W5:Y:S03]  /*0530*/  LDG.E.EL R3, desc[UR4][R28.64] ;  /* 0x000000041c037981 */ /* 0x000366000c2e1900 */
[----:B-1----:R-:W-:Y:S02]  /*0540*/  LOP3.LUT R29, R8, 0x10, RZ, 0xc0, !PT ;  /* 0x00000010081d7812 */ /* 0x002fe400078ec0ff */
[----:B------:R-:W-:-:S04]  /*0550*/  LEA R8, P2, R10, UR6, 0x2 ;  /* 0x000000060a087c11 */ /* 0x000fc8000f8410ff */
[----:B------:R-:W-:Y:S01]  /*0560*/  IADD3 R29, P0, R29, R8, RZ ;  /* 0x000000081d1d7210 */ /* 0x000fe20007f1e0ff */
[----:B---3--:R-:W-:-:S06]  /*0570*/  IMAD.WIDE R8, R6, 0x8, R16 ;  /* 0x0000000806087825 */ /* 0x008fcc00078e0210 */
[----:B------:R-:W3:Y:S01]  /*0580*/  LDG.E.EL.64 R8, desc[UR4][R8.64] ;  /* 0x0000000408087981 */ /* 0x000ee2000c2e1b00 */
[----:B------:R-:W-:Y:S02]  /*0590*/  LOP3.LUT R27, R33, 0x10, RZ, 0xc0, !PT ;  /* 0x00000010211b7812 */ /* 0x000fe400078ec0ff */
[----:B------:R-:W-:Y:S01]  /*05a0*/  LEA.HI.X R11, R10, UR7, R11, 0x2, P2 ;  /* 0x000000070a0b7c11 */ /* 0x000fe200090f140b */
[----:B------:R-:W-:Y:S01]  /*05b0*/  ULDC.64 UR6, c[0x0][0x290] ;  /* 0x0000a40000067ab9 */ /* 0x000fe20000000a00 */
[----:B------:R-:W-:Y:S02]  /*05c0*/  IADD3 R27, P1, R27, R32, RZ ;  /* 0x000000201b1b7210 */ /* 0x000fe40007f3e0ff */
[----:B------:R-:W-:Y:S02]  /*05d0*/  IADD3 R16, P3, R29, R22, RZ ;  /* 0x000000161d107210 */ /* 0x000fe40007f7e0ff */
[----:B------:R-:W-:Y:S02]  /*05e0*/  IADD3 R10, P2, R27, R22, RZ ;  /* 0x000000161b0a7210 */ /* 0x000fe40007f5e0ff */
[----:B------:R-:W-:-:S02]  /*05f0*/  IADD3.X R26, RZ, R26, RZ, P1, !PT ;  /* 0x0000001aff1a7210 */ /* 0x000fc40000ffe4ff */
[----:B------:R-:W-:Y:S02]  /*0600*/  IADD3 R28, P4, R18, R27, RZ ;  /* 0x0000001b121c7210 */ /* 0x000fe40007f9e0ff */
[----:B------:R-:W-:Y:S01]  /*0610*/  IADD3 R30, P5, R18, R29, RZ ;  /* 0x0000001d121e7210 */ /* 0x000fe20007fbe0ff */
[----:B------:R-:W-:Y:S02]  /*0620*/  IMAD.X R18, RZ, RZ, R11, P0 ;  /* 0x000000ffff127224 */ /* 0x000fe400000e060b */
[--C-:B------:R-:W-:Y:S01]  /*0630*/  IMAD.X R11, R26, 0x1, R25.reuse, P2 ;  /* 0x000000011a0b7824 */ /* 0x100fe200010e0619 */
[----:B------:R-:W-:Y:S01]  /*0640*/  IADD3.X R29, R24, R26, RZ, P4, !PT ;  /* 0x0000001a181d7210 */ /* 0x000fe200027fe4ff */
[----:B------:R-:W-:Y:S02]  /*0650*/  IMAD.X R17, R18, 0x1, R25, P3 ;  /* 0x0000000112117824 */ /* 0x000fe400018e0619 */
[----:B------:R-:W-:Y:S02]  /*0660*/  IMAD.X R31, R24, 0x1, R18, P5 ;  /* 0x00000001181f7824 */ /* 0x000fe400028e0612 */
[----:B------:R-:W-:-:S04]  /*0670*/  IMAD.WIDE R24, R19, 0x4, R10 ;  /* 0x0000000413187825 */ /* 0x000fc800078e020a */
[----:B------:R-:W-:-:S04]  /*0680*/  IMAD.HI R26, R23, 0x2aaaaaab, RZ ;  /* 0x2aaaaaab171a7827 */ /* 0x000fc800078e02ff */
[C---:B------:R-:W-:Y:S01]  /*0690*/  IMAD.WIDE R10, R19.reuse, 0x4, R16 ;  /* 0x00000004130a7825 */ /* 0x040fe200078e0210 */
[----:B------:R-:W-:Y:S01]  /*06a0*/  SHF.R.U32.HI R27, RZ, 0x1f, R26 ;  /* 0x0000001fff1b7819 */ /* 0x000fe2000001161a */
[----:B------:R1:W5:Y:S02]  /*06b0*/  LDG.E.EL R16, desc[UR4][R24.64] ;  /* 0x0000000418107981 */ /* 0x000364000c2e1900 */
[----:B------:R-:W-:-:S04]  /*06c0*/  IMAD.WIDE R28, R19, 0x4, R28 ;  /* 0x00000004131c7825 */ /* 0x000fc800078e021c */
[----:B------:R-:W-:Y:S01]  /*06d0*/  IMAD.WIDE R30, R19, 0x4, R30 ;  /* 0x00000004131e7825 */ /* 0x000fe200078e021e */
[----:B------:R-:W5:Y:S04]  /*06e0*/  LDG.E.EL R18, desc[UR4][R28.64] ;  /* 0x000000041c127981 */ /* 0x000f68000c2e1900 */
[----:B------:R2:W5:Y:S01]  /*06f0*/  LDG.E.EL R19, desc[UR4][R10.64] ;  /* 0x000000040a137981 */ /* 0x000562000c2e1900 */
[----:B-1----:R-:W-:-:S03]  /*0700*/  LEA.HI R24, R26, R27, RZ, 0x1c ;  /* 0x0000001b1a187211 */ /* 0x002fc600078fe0ff */
[----:B------:R1:W5:Y:S01]  /*0710*/  LDG.E.EL R17, desc[UR4][R30.64] ;  /* 0x000000041e117981 */ /* 0x000362000c2e1900 */
[----:B--2---:R-:W-:-:S04]  /*0720*/  SHF.R.U32.HI R33, RZ, 0x1e, R21 ;  /* 0x0000001eff217819 */ /* 0x004fc80000011615 */
[----:B------:R-:W-:-:S04]  /*0730*/  LOP3.LUT R33, R33, 0x2, RZ, 0xc0, !PT ;  /* 0x0000000221217812 */ /* 0x000fc800078ec0ff */
[----:B------:R-:W-:-:S05]  /*0740*/  IADD3 R22, P0, R20, R33, RZ ;  /* 0x0000002114167210 */ /* 0x000fca0007f1e0ff */
[----:B------:R-:W-:Y:S01]  /*0750*/  IMAD.X R21, RZ, RZ, R21, P0 ;  /* 0x000000ffff157224 */ /* 0x000fe200000e0615 */
[--C-:B----4-:R-:W-:Y:S02]  /*0760*/  SHF.R.U32.HI R32, RZ, 0x1c, R13.reuse ;  /* 0x0000001cff207819 */ /* 0x110fe4000001160d */
[----:B------:R-:W-:Y:S02]  /*0770*/  LEA R25, P1, R12, UR6, 0x2 ;  /* 0x000000060c197c11 */ /* 0x000fe4000f8210ff */
[----:B0-----:R-:W-:Y:S02]  /*0780*/  LOP3.LUT R10, R32, 0x8, RZ, 0xc0, !PT ;  /* 0x00000008200a7812 */ /* 0x001fe400078ec0ff */
[----:B------:R-:W-:Y:S02]  /*0790*/  LEA.HI.X R12, R12, UR7, R13, 0x2, P1 ;  /* 0x000000070c0c7c11 */ /* 0x000fe400088f140d */
[----:B------:R-:W-:Y:S02]  /*07a0*/  LEA R26, P1, R14, UR6, 0x2 ;  /* 0x000000060e1a7c11 */ /* 0x000fe4000f8210ff */
[C---:B------:R-:W-:Y:S01]  /*07b0*/  SHF.L.U64.HI R20, R22.reuse, 0x3, R21 ;  /* 0x0000000316147819 */ /* 0x040fe20000010215 */
[----:B------:R-:W-:Y:S01]  /*07c0*/  IMAD.SHL.U32 R22, R22, 0x8, RZ ;  /* 0x0000000816167824 */ /* 0x000fe200078e00ff */
[----:B------:R-:W-:-:S02]  /*07d0*/  IADD3 R28, P0, R10, R25, RZ ;  /* 0x000000190a1c7210 */ /* 0x000fc40007f1e0ff */
[--C-:B------:R-:W-:Y:S02]  /*07e0*/  SHF.R.U32.HI R11, RZ, 0x1c, R15.reuse ;  /* 0x0000001cff0b7819 */ /* 0x100fe4000001160f */
[----:B------:R-:W-:Y:S02]  /*07f0*/  LEA.HI.X R27, R14, UR7, R15, 0x2, P1 ;  /* 0x000000070e1b7c11 */ /* 0x000fe400088f140f */
[----:B------:R-:W-:Y:S02]  /*0800*/  IADD3.X R15, RZ, R12, RZ, P0, !PT ;  /* 0x0000000cff0f7210 */ /* 0x000fe400007fe4ff */
[----:B------:R-:W-:Y:S01]  /*0810*/  IADD3 R10, P0, R22, R28, RZ ;  /* 0x0000001c160a7210 */ /* 0x000fe20007f1e0ff */
[----:B------:R-:W-:Y:S01]  /*0820*/  IMAD R13, R24, -0x60, R23 ;  /* 0xffffffa0180d7824 */ /* 0x000fe200078e0217 */
[----:B------:R-:W-:Y:S01]  /*0830*/  LOP3.LUT R25, R11, 0x8, RZ, 0xc0, !PT ;  /* 0x000000080b197812 */ /* 0x000fe200078ec0ff */
[----:B------:R-:W-:Y:S02]  /*0840*/  IMAD.SHL.U32 R23, R23, 0x4, RZ ;  /* 0x0000000417177824 */ /* 0x000fe400078e00ff */
[----:B------:R-:W-:-:S02]  /*0850*/  IMAD.X R11, R20, 0x1, R15, P0 ;  /* 0x00000001140b7824 */ /* 0x000fc400000e060f */
[----:B------:R-:W-:-:S04]  /*0860*/  IMAD.WIDE R32, R23, 0x4, R10 ;  /* 0x0000000417207825 */ /* 0x000fc800078e020a */
[----:B------:R-:W0:Y:S01]  /*0870*/  LDC.64 R10, c[0x0][0x298] ;  /* 0x0000a600ff0a7b82 */ /* 0x000e220000000a00 */
[----:B---3--:R-:W-:-:S04]  /*0880*/  SHF.R.U32.HI R21, RZ, 0x1e, R9 ;  /* 0x0000001eff157819 */ /* 0x008fc80000011609 */
[----:B------:R-:W-:-:S04]  /*0890*/  LOP3.LUT R21, R21, 0x2, RZ, 0xc0, !PT ;  /* 0x0000000215157812 */ /* 0x000fc800078ec0ff */
[----:B------:R-:W-:Y:S02]  /*08a0*/  IADD3 R24, P1, R8, R21, RZ ;  /* 0x0000001508187210 */ /* 0x000fe40007f3e0ff */
[----:B------:R-:W-:Y:S01]  /*08b0*/  IADD3 R26, P0, R25, R26, RZ ;  /* 0x0000001a191a7210 */ /* 0x000fe20007f1e0ff */
[----:B------:R2:W3:Y:S01]  /*08c0*/  LDG.E.EL R21, desc[UR4][R32.64] ;  /* 0x0000000420157981 */ /* 0x0004e2000c2e1900 */
[----:B------:R-:W-:Y:S01]  /*08d0*/  IADD3.X R9, RZ, R9, RZ, P1, !PT ;  /* 0x00000009ff097210 */ /* 0x000fe20000ffe4ff */
[----:B------:R-:W-:-:S03]  /*08e0*/  IMAD.SHL.U32 R25, R24, 0x8, RZ ;  /* 0x0000000818197824 */ /* 0x000fc600078e00ff */
[----:B------:R-:W-:Y:S01]  /*08f0*/  SHF.L.U64.HI R24, R24, 0x3, R9 ;  /* 0x0000000318187819 */ /* 0x000fe20000010209 */
[----:B0-----:R-:W-:-:S06]  /*0900*/  IMAD.WIDE R10, R5, 0x8, R10 ;  /* 0x00000008050a7825 */ /* 0x001fcc00078e020a */
[----:B------:R-:W4:Y:S01]  /*0910*/  LDG.E.EL.128 R8, desc[UR4][R10.64] ;  /* 0x000000040a087981 */ /* 0x000f22000c2e1d00 */
[----:B------:R-:W-:Y:S01]  /*0920*/  IMAD.X R27, RZ, RZ, R27, P0 ;  /* 0x000000ffff1b7224 */ /* 0x000fe200000e061b */
[----:B-1----:R-:W-:-:S05]  /*0930*/  IADD3 R30, P0, R26, R22, RZ ;  /* 0x000000161a1e7210 */ /* 0x002fca0007f1e0ff */
[----:B------:R-:W-:Y:S01]  /*0940*/  IMAD.X R31, R27, 0x1, R20, P0 ;  /* 0x000000011b1f7824 */ /* 0x000fe200000e0614 */
[----:B------:R-:W-:Y:S02]  /*0950*/  IADD3 R26, P0, R25, R26, RZ ;  /* 0x0000001a191a7210 */ /* 0x000fe40007f1e0ff */
[----:B------:R-:W-:-:S03]  /*0960*/  IADD3 R28, P1, R25, R28, RZ ;  /* 0x0000001c191c7210 */ /* 0x000fc60007f3e0ff */
[----:B------:R-:W-:Y:S01]  /*0970*/  IMAD.X R27, R24, 0x1, R27, P0 ;  /* 0x00000001181b7824 */ /* 0x000fe200000e061b */
[----:B------:R-:W-:Y:S01]  /*0980*/  IADD3.X R29, R24, R15, RZ, P1, !PT ;  /* 0x0000000f181d7210 */ /* 0x000fe20000ffe4ff */
[----:B--2---:R-:W-:-:S04]  /*0990*/  IMAD.WIDE R32, R23, 0x4, R26 ;  /* 0x0000000417207825 */ /* 0x004fc800078e021a */
[C---:B------:R-:W-:Y:S01]  /*09a0*/  IMAD.WIDE R28, R23.reuse, 0x4, R28 ;  /* 0x00000004171c7825 */ /* 0x040fe200078e021c */
[----:B------:R-:W2:Y:S04]  /*09b0*/  LDG.E.EL R14, desc[UR4][R32.64] ;  /* 0x00000004200e7981 */ /* 0x000ea8000c2e1900 */
[----:B------:R0:W2:Y:S01]  /*09c0*/  LDG.E.EL R15, desc[UR4][R28.64] ;  /* 0x000000041c0f7981 */ /* 0x0000a2000c2e1900 */
[----:B------:R-:W-:-:S05]  /*09d0*/  IMAD.WIDE R30, R23, 0x4, R30 ;  /* 0x00000004171e7825 */ /* 0x000fca00078e021e */
[----:B------:R1:W2:Y:S01]  /*09e0*/  LDG.E.EL R12, desc[UR4][R30.64] ;  /* 0x000000041e0c7981 */ /* 0x0002a2000c2e1900 */
[C---:B----4-:R-:W-:Y:S02]  /*09f0*/  LEA R34, P0, R8.reuse, UR6, 0x2 ;  /* 0x0000000608227c11 */ /* 0x050fe4000f8010ff */
[--C-:B------:R-:W-:Y:S02]  /*0a00*/  SHF.R.U32.HI R26, RZ, 0x1c, R9.reuse ;  /* 0x0000001cff1a7819 */ /* 0x100fe40000011609 */
[----:B------:R-:W-:Y:S02]  /*0a10*/  LEA.HI.X R8, R8, UR7, R9, 0x2, P0 ;  /* 0x0000000708087c11 */ /* 0x000fe400080f1409 */
[----:B------:R-:W-:Y:S02]  /*0a20*/  LOP3.LUT R9, R26, 0x8, RZ, 0xc0, !PT ;  /* 0x000000081a097812 */ /* 0x000fe400078ec0ff */
[----:B------:R-:W-:Y:S02]  /*0a30*/  LEA R26, P1, R10, UR6, 0x2 ;  /* 0x000000060a1a7c11 */ /* 0x000fe4000f8210ff */
[----:B------:R-:W-:-:S02]  /*0a40*/  IADD3 R9, P0, R9, R34, RZ ;  /* 0x0000002209097210 */ /* 0x000fc40007f1e0ff */
[--C-:B------:R-:W-:Y:S02]  /*0a50*/  SHF.R.U32.HI R27, RZ, 0x1c, R11.reuse ;  /* 0x0000001cff1b7819 */ /* 0x100fe4000001160b */
[----:B------:R-:W-:Y:S01]  /*0a60*/  LEA.HI.X R10, R10, UR7, R11, 0x2, P1 ;  /* 0x000000070a0a7c11 */ /* 0x000fe200088f140b */
[----:B-----5:R-:W-:Y:S01]  /*0a70*/  FADD R16, -R7, R16 ;  /* 0x0000001007107221 */ /* 0x020fe20000000100 */
[----:B------:R-:W-:Y:S01]  /*0a80*/  IADD3.X R11, RZ, R8, RZ, P0, !PT ;  /* 0x00000008ff0b7210 */ /* 0x000fe200007fe4ff */
[----:B------:R-:W-:Y:S01]  /*0a90*/  FADD R19, -R4, R19 ;  /* 0x0000001304137221 */ /* 0x000fe20000000100 */
[----:B0-----:R-:W-:Y:S01]  /*0aa0*/  IADD3 R28, P0, R9, R22, RZ ;  /* 0x00000016091c7210 */ /* 0x001fe20007f1e0ff */
[----:B------:R-:W-:Y:S01]  /*0ab0*/  FADD R17, -R2, R17 ;  /* 0x0000001102117221 */ /* 0x000fe20000000100 */
[----:B------:R-:W-:Y:S01]  /*0ac0*/  LOP3.LUT R27, R27, 0x8, RZ, 0xc0, !PT ;  /* 0x000000081b1b7812 */ /* 0x000fe200078ec0ff */
[----:B------:R-:W-:Y:S01]  /*0ad0*/  FADD R18, -R3, R18 ;  /* 0x0000001203127221 */ /* 0x000fe20000000100 */
[----:B------:R-:W-:Y:S01]  /*0ae0*/  ULDC.64 UR6, c[0x0][0x2b8] ;  /* 0x0000ae0000067ab9 */ /* 0x000fe20000000a00 */
[----:B------:R-:W-:Y:S01]  /*0af0*/  IMAD.X R29, R11, 0x1, R20, P0 ;  /* 0x000000010b1d7824 */ /* 0x000fe200000e0614 */
[----:B------:R-:W-:Y:S01]  /*0b00*/  IADD3 R27, P1, R27, R26, RZ ;  /* 0x0000001a1b1b7210 */ /* 0x000fe20007f3e0ff */
[----:B------:R-:W-:Y:S01]  /*0b10*/  IMAD.WIDE R32, R23, 0x4, R28 ;  /* 0x0000000417207825 */ /* 0x000fe200078e021c */
[----:B------:R-:W-:-:S02]  /*0b20*/  IADD3 R28, P2, R25, R9, RZ ;  /* 0x00000009191c7210 */ /* 0x000fc40007f5e0ff */
[----:B-1----:R-:W-:Y:S01]  /*0b30*/  IADD3 R30, P3, R25, R27, RZ ;  /* 0x0000001b191e7210 */ /* 0x002fe20007f7e0ff */
[----:B------:R-:W-:Y:S01]  /*0b40*/  IMAD.X R25, RZ, RZ, R10, P1 ;  /* 0x000000ffff197224 */ /* 0x000fe200008e060a */
[----:B------:R-:W-:Y:S01]  /*0b50*/  IADD3 R8, P0, R27, R22, RZ ;  /* 0x000000161b087210 */ /* 0x000fe20007f1e0ff */
[----:B------:R-:W-:Y:S01]  /*0b60*/  IMAD.X R29, R24, 0x1, R11, P2 ;  /* 0x00000001181d7824 */ /* 0x000fe200010e060b */
[----:B------:R0:W3:Y:S01]  /*0b70*/  LDG.E.EL R26, desc[UR4][R32.64] ;  /* 0x00000004201a7981 */ /* 0x0000e2000c2e1900 */
[----:B------:R-:W1:Y:S02]  /*0b80*/  LDC.64 R10, c[0x0][0x238] ;  /* 0x00008e00ff0a7b82 */ /* 0x000e640000000a00 */
[----:B-1----:R-:W-:-:S05]  /*0b90*/  IMAD.WIDE R34, R5, 0x4, R10 ;  /* 0x0000000405227825 */ /* 0x002fca00078e020a */
[----:B------:R-:W4:Y:S01]  /*0ba0*/  LDG.E.EL.64 R10, desc[UR4][R34.64] ;  /* 0x00000004220a7981 */ /* 0x000f22000c2e1b00 */
[----:B------:R-:W-:Y:S01]  /*0bb0*/  IADD3.X R9, R25, R20, RZ, P0, !PT ;  /* 0x0000001419097210 */ /* 0x000fe200007fe4ff */
[----:B------:R-:W-:Y:S02]  /*0bc0*/  IMAD.X R31, R24, 0x1, R25, P3 ;  /* 0x00000001181f7824 */ /* 0x000fe400018e0619 */
[----:B------:R-:W-:-:S04]  /*0bd0*/  IMAD.WIDE R28, R23, 0x4, R28 ;  /* 0x00000004171c7825 */ /* 0x000fc800078e021c */
[C---:B------:R-:W-:Y:S02]  /*0be0*/  IMAD.WIDE R24, R23.reuse, 0x4, R8 ;  /* 0x0000000417187825 */ /* 0x040fe400078e0208 */
[----:B------:R-:W1:Y:S01]  /*0bf0*/  LDC.64 R8, c[0x0][0x278] ;  /* 0x00009e00ff087b82 */ /* 0x000e620000000a00 */
[----:B------:R-:W5:Y:S01]  /*0c00*/  LDG.E.EL R28, desc[UR4][R28.64] ;  /* 0x000000041c1c7981 */ /* 0x000f62000c2e1900 */
[----:B------:R-:W-:-:S03]  /*0c10*/  IMAD.WIDE R30, R23, 0x4, R30 ;  /* 0x00000004171e7825 */ /* 0x000fc600078e021e */
[----:B------:R-:W2:Y:S03]  /*0c20*/  LDG.E.EL R25, desc[UR4][R24.64] ;  /* 0x0000000418197981 */ /* 0x000ea6000c2e1900 */
[----:B------:R-:W0:Y:S01]  /*0c30*/  LDC.64 R22, c[0x0][0x250] ;  /* 0x00009400ff167b82 */ /* 0x000e220000000a00 */
[----:B------:R-:W2:Y:S01]  /*0c40*/  LDG.E.EL R31, desc[UR4][R30.64] ;  /* 0x000000041e1f7981 */ /* 0x000ea2000c2e1900 */
[----:B-1----:R-:W-:-:S04]  /*0c50*/  IMAD.WIDE R8, R6, 0x4, R8 ;  /* 0x0000000406087825 */ /* 0x002fc800078e0208 */
[----:B0-----:R-:W-:-:S04]  /*0c60*/  IMAD.WIDE R32, R13, 0x4, R22 ;  /* 0x000000040d207825 */ /* 0x001fc800078e0216 */
[C---:B----4-:R-:W-:Y:S01]  /*0c70*/  FFMA R4, R11.reuse, R19, R4 ;  /* 0x000000130b047223 */ /* 0x050fe20000000004 */
[C---:B------:R-:W-:Y:S01]  /*0c80*/  FFMA R7, R10.reuse, R16, R7 ;  /* 0x000000100a077223 */ /* 0x040fe20000000007 */
[----:B------:R-:W-:Y:S01]  /*0c90*/  FFMA R11, R11, R17, R2 ;  /* 0x000000110b0b7223 */ /* 0x000fe20000000002 */
[----:B------:R0:W4:Y:S01]  /*0ca0*/  LDG.E.EL R19, desc[UR4][R8.64] ;  /* 0x0000000408137981 */ /* 0x000122000c2e1900 */
[----:B------:R-:W1:Y:S01]  /*0cb0*/  LDC.64 R16, c[0x0][0x248] ;  /* 0x00009200ff107b82 */ /* 0x000e620000000a00 */
[----:B------:R-:W-:Y:S02]  /*0cc0*/  FFMA R10, R10, R18, R3 ;  /* 0x000000120a0a7223 */ /* 0x000fe40000000003 */
[----:B------:R-:W4:Y:S05]  /*0cd0*/  LDG.E.EL R18, desc[UR4][R32.64] ;  /* 0x0000000420127981 */ /* 0x000f2a000c2e1900 */
[----:B------:R-:W2:Y:S08]  /*0ce0*/  LDC.64 R2, c[0x0][0x258] ;  /* 0x00009600ff027b82 */ /* 0x000eb00000000a00 */
[----:B0-----:R-:W0:Y:S01]  /*0cf0*/  LDC.64 R8, c[0x0][0x2a0] ;  /* 0x0000a800ff087b82 */ /* 0x001e220000000a00 */
[----:B-1----:R-:W-:-:S07]  /*0d00*/  IMAD.WIDE R36, R13, 0x4, R16 ;  /* 0x000000040d247825 */ /* 0x002fce00078e0210 */
[----:B------:R-:W1:Y:S01]  /*0d10*/  LDC.64 R16, c[0x0][0x260] ;  /* 0x00009800ff107b82 */ /* 0x000e620000000a00 */
[----:B------:R1:W4:Y:S01]  /*0d20*/  LDG.E.EL R20, desc[UR4][R36.64] ;  /* 0x0000000424147981 */ /* 0x000322000c2e1900 */
[----:B--2---:R-:W-:-:S06]  /*0d30*/  IMAD.WIDE R22, R13, 0x4, R2 ;  /* 0x000000040d167825 */ /* 0x004fcc00078e0202 */
[----:B------:R-:W2:Y:S01]  /*0d40*/  LDC.64 R2, c[0x0][0x2b0] ;  /* 0x0000ac00ff027b82 */ /* 0x000ea20000000a00 */
[----:B------:R1:W4:Y:S01]  /*0d50*/  LDG.E.EL R22, desc[UR4][R22.64] ;  /* 0x0000000416167981 */ /* 0x000322000c2e1900 */
[----:B0-----:R-:W-:-:S06]  /*0d60*/  IMAD.WIDE R34, R5, 0x4, R8 ;  /* 0x0000000405227825 */ /* 0x001fcc00078e0208 */
[----:B------:R-:W0:Y:S01]  /*0d70*/  LDC.64 R8, c[0x0][0x240] ;  /* 0x00009000ff087b82 */ /* 0x000e220000000a00 */
[----:B-1----:R-:W-:-:S07]  /*0d80*/  IMAD.WIDE R36, R13, 0x4, R16 ;  /* 0x000000040d247825 */ /* 0x002fce00078e0210 */
[----:B------:R-:W1:Y:S01]  /*0d90*/  LDC.64 R16, c[0x0][0x268] ;  /* 0x00009a00ff107b82 */ /* 0x000e620000000a00 */
[----:B------:R-:W4:Y:S01]  /*0da0*/  LDG.E.EL R5, desc[UR4][R36.64] ;  /* 0x0000000424057981 */ /* 0x000f22000c2e1900 */
[----:B--2---:R-:W-:-:S03]  /*0db0*/  IMAD.WIDE R32, R6, 0x4, R2 ;  /* 0x0000000406207825 */ /* 0x004fc600078e0202 */
[----:B------:R-:W2:Y:S04]  /*0dc0*/  LDG.E.EL.64 R2, desc[UR4][R34.64] ;  /* 0x0000000422027981 */ /* 0x000ea8000c2e1b00 */
[----:B------:R-:W2:Y:S01]  /*0dd0*/  LDG.E.EL R32, desc[UR4][R32.64] ;  /* 0x0000000420207981 */ /* 0x000ea2000c2e1900 */
[----:B0-----:R-:W-:-:S06]  /*0de0*/  IMAD.WIDE R8, R0, 0x4, R8 ;  /* 0x0000000400087825 */ /* 0x001fcc00078e0208 */
[----:B------:R-:W2:Y:S01]  /*0df0*/  LDG.E.64 R8, desc[UR4][R8.64] ;  /* 0x0000000408087981 */ /* 0x000ea2000c1e1b00 */
[----:B-1----:R-:W-:-:S06]  /*0e00*/  IMAD.WIDE R16, R0, 0x4, R16 ;  /* 0x0000000400107825 */ /* 0x002fcc00078e0210 */
[----:B------:R-:W2:Y:S01]  /*0e10*/  LDG.E.64 R16, desc[UR4][R16.64] ;  /* 0x0000000410107981 */ /* 0x000ea2000c1e1b00 */
[----:B------:R-:W-:Y:S01]  /*0e20*/  HFMA2.MMA R23, -RZ, RZ, 1.625, 0 ;  /* 0x3e800000ff177435 */ /* 0x000fe200000001ff */
[----:B------:R-:W-:Y:S01]  /*0e30*/  FADD R13, -R12, R25 ;  /* 0x000000190c0d7221 */ /* 0x000fe20000000100 */
[----:B---3--:R-:W-:Y:S01]  /*0e40*/  FADD R26, -R21, R26 ;  /* 0x0000001a151a7221 */ /* 0x008fe20000000100 */
[----:B------:R-:W-:Y:S01]  /*0e50*/  FADD R31, -R14, R31 ;  /* 0x0000001f0e1f7221 */ /* 0x000fe20000000100 */
[----:B-----5:R-:W-:Y:S01]  /*0e60*/  FADD R28, -R15, R28 ;  /* 0x0000001c0f1c7221 */ /* 0x020fe20000000100 */
[----:B------:R-:W-:Y:S01]  /*0e70*/  FADD R11, -R4, R11 ;  /* 0x0000000b040b7221 */ /* 0x000fe20000000100 */
[----:B------:R-:W-:Y:S01]  /*0e80*/  FADD R10, -R7, R10 ;  /* 0x0000000a070a7221 */ /* 0x000fe20000000100 */
[----:B----4-:R-:W-:-:S04]  /*0e90*/  FADD R18, R18, 9.9999997473787516356e-06 ;  /* 0x3727c5ac12127421 */ /* 0x010fc80000000000 */
[----:B------:R-:W0:Y:S02]  /*0ea0*/  MUFU.SQRT R6, R18 ;  /* 0x0000001200067308 */ /* 0x000e240000002000 */
[C---:B0-----:R-:W-:Y:S02]  /*0eb0*/  FSETP.GT.AND P0, PT, R6.reuse, 8.50705917302346158658e+37, PT ;  /* 0x7e8000000600780b */ /* 0x041fe40003f04000 */
[----:B------:R-:W-:-:S11]  /*0ec0*/  FSETP.GEU.AND P1, PT, R6, 1.175494350822287508e-38, PT ;  /* 0x008000000600780b */ /* 0x000fd60003f2e000 */
[----:B------:R-:W-:-:S04]  /*0ed0*/  @P0 FMUL R6, R6, 0.25 ;  /* 0x3e80000006060820 */ /* 0x000fc80000400000 */
[----:B------:R-:W-:-:S06]  /*0ee0*/  @!P1 FMUL R6, R6, 16777216 ;  /* 0x4b80000006069820 */ /* 0x000fcc0000400000 */
[----:B------:R-:W0:Y:S01]  /*0ef0*/  MUFU.RCP R6, R6 ;  /* 0x0000000600067308 */ /* 0x000e220000001000 */
[----:B------:R-:W-:-:S05]  /*0f00*/  FSEL R23, R23, 1, P0 ;  /* 0x3f80000017177808 */ /* 0x000fca0000000000 */
[----:B------:R-:W-:Y:S01]  /*0f10*/  @!P1 FMUL R23, R23, 16777216 ;  /* 0x4b80000017179820 */ /* 0x000fe20000400000 */
[----:B--2---:R-:W-:-:S03]  /*0f20*/  FFMA R13, R3, R13, R12 ;  /* 0x0000000d030d7223 */ /* 0x004fc6000000000c */
[----:B0-----:R-:W-:Y:S01]  /*0f30*/  FMUL R23, R6, R23 ;  /* 0x0000001706177220 */ /* 0x001fe20000400000 */
[----:B------:R-:W-:Y:S01]  /*0f40*/  FFMA R21, R2, R26, R21 ;  /* 0x0000001a02157223 */ /* 0x000fe20000000015 */
[----:B------:R-:W-:Y:S01]  /*0f50*/  FFMA R14, R3, R31, R14 ;  /* 0x0000001f030e7223 */ /* 0x000fe2000000000e */
[--C-:B------:R-:W-:Y:S01]  /*0f60*/  FADD R12, R9, -R20.reuse ;  /* 0x80000014090c7221 */ /* 0x100fe20000000000 */
[----:B------:R-:W-:-:S03]  /*0f70*/  FADD R8, R8, -R20 ;  /* 0x8000001408087221 */ /* 0x000fc60000000000 */
[C---:B------:R-:W-:Y:S01]  /*0f80*/  FMUL R12, R23.reuse, R12 ;  /* 0x0000000c170c7220 */ /* 0x040fe20000400000 */
[----:B------:R-:W-:Y:S01]  /*0f90*/  FMUL R8, R23, R8 ;  /* 0x0000000817087220 */ /* 0x000fe20000400000 */
[----:B------:R-:W-:Y:S02]  /*0fa0*/  FFMA R2, R2, R28, R15 ;  /* 0x0000001c02027223 */ /* 0x000fe4000000000f */
[C-C-:B------:R-:W-:Y:S01]  /*0fb0*/  FFMA R12, R22.reuse, R12, R5.reuse ;  /* 0x0000000c160c7223 */ /* 0x140fe20000000005 */
[----:B------:R-:W-:Y:S01]  /*0fc0*/  FFMA R5, R22, R8, R5 ;  /* 0x0000000816057223 */ /* 0x000fe20000000005 */
[----:B------:R-:W-:Y:S01]  /*0fd0*/  FADD R14, -R13, R14 ;  /* 0x0000000e0d0e7221 */ /* 0x000fe20000000100 */
[----:B------:R-:W-:Y:S01]  /*0fe0*/  FFMA R11, R19, R11, R4 ;  /* 0x0000000b130b7223 */ /* 0x000fe20000000004 */
[----:B------:R-:W-:Y:S01]  /*0ff0*/  FADD R12, R17, R12 ;  /* 0x0000000c110c7221 */ /* 0x000fe20000000000 */
[----:B------:R-:W-:Y:S01]  /*1000*/  FFMA R7, R19, R10, R7 ;  /* 0x0000000a13077223 */ /* 0x000fe20000000007 */
[----:B------:R-:W-:Y:S01]  /*1010*/  FADD R16, R16, R5 ;  /* 0x0000000510107221 */ /* 0x000fe20000000000 */
[----:B------:R-:W-:Y:S01]  /*1020*/  FADD R4, -R21, R2 ;  /* 0x0000000215047221 */ /* 0x000fe20000000100 */
[C---:B------:R-:W-:Y:S01]  /*1030*/  FFMA R14, R32.reuse, R14, R13 ;  /* 0x0000000e200e7223 */ /* 0x040fe2000000000d */
[----:B------:R-:W0:Y:S01]  /*1040*/  LDC.64 R2, c[0x0][0x210] ;  /* 0x00008400ff027b82 */ /* 0x000e220000000a00 */
[----:B------:R-:W-:Y:S01]  /*1050*/  FADD R11, R11, R12 ;  /* 0x0000000c0b0b7221 */ /* 0x000fe20000000000 */
[----:B------:R-:W-:Y:S01]  /*1060*/  FFMA R4, R32, R4, R21 ;  /* 0x0000000420047223 */ /* 0x000fe20000000015 */
[----:B------:R-:W-:-:S03]  /*1070*/  FADD R7, R7, R16 ;  /* 0x0000001007077221 */ /* 0x000fc60000000000 */
[----:B------:R-:W-:Y:S01]  /*1080*/  FSETP.GEU.AND P0, PT, R11, -R14, PT ;  /* 0x8000000e0b00720b */ /* 0x000fe20003f0e000 */
[----:B------:R-:W-:Y:S01]  /*1090*/  FADD R11, R14, R11 ;  /* 0x0000000b0e0b7221 */ /* 0x000fe20000000000 */
[----:B------:R-:W-:Y:S01]  /*10a0*/  FADD R10, R4, R7 ;  /* 0x00000007040a7221 */ /* 0x000fe20000000000 */
[----:B------:R-:W-:-:S03]  /*10b0*/  FSETP.GEU.AND P1, PT, R7, -R4, PT ;  /* 0x800000040700720b */ /* 0x000fc60003f2e000 */
[----:B------:R-:W-:Y:S02]  /*10c0*/  FSEL R5, R11, RZ, P0 ;  /* 0x000000ff0b057208 */ /* 0x000fe40000000000 */
[----:B------:R-:W-:Y:S02]  /*10d0*/  FSEL R4, R10, RZ, P1 ;  /* 0x000000ff0a047208 */ /* 0x000fe40000800000 */
[----:B------:R-:W-:Y:S02]  /*10e0*/  FSETP.GTU.AND P0, PT, R5, RZ, PT ;  /* 0x000000ff0500720b */ /* 0x000fe40003f0c000 */
[----:B------:R-:W-:Y:S02]  /*10f0*/  FSETP.GTU.AND P1, PT, R4, RZ, PT ;  /* 0x000000ff0400720b */ /* 0x000fe40003f2c000 */
[----:B------:R-:W-:Y:S02]  /*1100*/  SEL R7, RZ, 0x100, P0 ;  /* 0x00000100ff077807 */ /* 0x000fe40000000000 */
[----:B------:R-:W-:-:S02]  /*1110*/  SEL R6, RZ, 0x1, P1 ;  /* 0x00000001ff067807 */ /* 0x000fc40000800000 */
[----:B------:R-:W-:Y:S01]  /*1120*/  IADD3 R4, P2, R0, UR6, RZ ;  /* 0x0000000600047c10 */ /* 0x000fe2000ff5e0ff */
[----:B0-----:R-:W-:-:S03]  /*1130*/  IMAD.WIDE R2, R0, 0x4, R2 ;  /* 0x0000000400027825 */ /* 0x001fc600078e0202 */
[----:B------:R-:W-:Y:S01]  /*1140*/  LEA.HI.X.SX32 R5, R0, UR7, 0x1, P2 ;  /* 0x0000000700057c11 */ /* 0x000fe200090f0eff */
[----:B------:R-:W-:Y:S01]  /*1150*/  IMAD.IADD R7, R6, 0x1, R7 ;  /* 0x0000000106077824 */ /* 0x000fe200078e0207 */
[----:B------:R-:W-:Y:S04]  /*1160*/  STG.E.64 desc[UR4][R2.64], R10 ;  /* 0x0000000a02007986 */ /* 0x000fe8000c101b04 */
[----:B------:R-:W-:Y:S01]  /*1170*/  STG.E.U16 desc[UR4][R4.64], R7 ;  /* 0x0000000704007986 */ /* 0x000fe2000c101504 */
[----:B------:R-:W-:Y:S05]  /*1180*/  EXIT ;  /* 0x000000000000794d */ /* 0x000fea0003800000 */
.L_x_0:
[----:B------:R-:W-:-:S00]  /*1190*/  BRA `(.L_x_0) ;  /* 0xfffffffc00fc7947 */ /* 0x000fc0000383ffff */
[----:B------:R-:W-:-:S00]  /*11a0*/  NOP ;  /* 0x0000000000007918 */ /* 0x000fc00000000000 */
        /* <DEDUP_REMOVED lines=13> */
.L_x_1:


//--------------------- .nv.global.init           --------------------------
	.section	.nv.global.init,"aw",@progbits
.nv.global.init:
	.type		_$_str,@object
	.size		_$_str,(_$_str_$_2 - _$_str)
_$_str:
        /*0000*/ 	.byte	0x5f, 0x5f, 0x43, 0x55, 0x44, 0x41, 0x5f, 0x46, 0x54, 0x5a, 0x00
	.type		_$_str_$_2,@object
	.size		_$_str_$_2,(.L_1 - _$_str_$_2)
_$_str_$_2:
        /*000b*/ 	.byte	0x5f, 0x5f, 0x43, 0x55, 0x44, 0x41, 0x5f, 0x50, 0x52, 0x45, 0x43, 0x5f, 0x53, 0x51, 0x52, 0x54
        /*001b*/ 	.byte	0x00
.L_1:


//--------------------- .nv.constant0.triton_poi_fused__native_batch_norm_legit_no_training__unsafe_index_add_mul_relu_sub_threshold_backward_48 --------------------------
	.section	.nv.constant0.triton_poi_fused__native_batch_norm_legit_no_training__unsafe_index_add_mul_relu_sub_threshold_backward_48,"a",@progbits
	.sectionflags	@""
	.align	4
.nv.constant0.triton_poi_fused__native_batch_norm_legit_no_training__unsafe_index_add_mul_relu_sub_threshold_backward_48:
	.zero		708
